//
// Generated by NVIDIA NVVM Compiler
//
// Compiler Build ID: CL-36424714
// Cuda compilation tools, release 13.0, V13.0.88
// Based on NVVM 20.0.0
//

.version 9.0
.target sm_100
.address_size 64

	// .globl	_Z11lstm_kernelPKfS0_S0_S0_S0_S0_PfS1_ii

.visible .entry _Z11lstm_kernelPKfS0_S0_S0_S0_S0_PfS1_ii(
	.param .u64 .ptr .align 1 _Z11lstm_kernelPKfS0_S0_S0_S0_S0_PfS1_ii_param_0,
	.param .u64 .ptr .align 1 _Z11lstm_kernelPKfS0_S0_S0_S0_S0_PfS1_ii_param_1,
	.param .u64 .ptr .align 1 _Z11lstm_kernelPKfS0_S0_S0_S0_S0_PfS1_ii_param_2,
	.param .u64 .ptr .align 1 _Z11lstm_kernelPKfS0_S0_S0_S0_S0_PfS1_ii_param_3,
	.param .u64 .ptr .align 1 _Z11lstm_kernelPKfS0_S0_S0_S0_S0_PfS1_ii_param_4,
	.param .u64 .ptr .align 1 _Z11lstm_kernelPKfS0_S0_S0_S0_S0_PfS1_ii_param_5,
	.param .u64 .ptr .align 1 _Z11lstm_kernelPKfS0_S0_S0_S0_S0_PfS1_ii_param_6,
	.param .u64 .ptr .align 1 _Z11lstm_kernelPKfS0_S0_S0_S0_S0_PfS1_ii_param_7,
	.param .u32 _Z11lstm_kernelPKfS0_S0_S0_S0_S0_PfS1_ii_param_8,
	.param .u32 _Z11lstm_kernelPKfS0_S0_S0_S0_S0_PfS1_ii_param_9
)
{
	.reg .pred 	%p<6>;
	.reg .b32 	%r<15>;
	.reg .b32 	%f<96>;
	.reg .b64 	%rd<42>;

	ld.param.u64 	%rd2, [_Z11lstm_kernelPKfS0_S0_S0_S0_S0_PfS1_ii_param_1];
	ld.param.u64 	%rd4, [_Z11lstm_kernelPKfS0_S0_S0_S0_S0_PfS1_ii_param_3];
	ld.param.u64 	%rd5, [_Z11lstm_kernelPKfS0_S0_S0_S0_S0_PfS1_ii_param_4];
	ld.param.u32 	%r2, [_Z11lstm_kernelPKfS0_S0_S0_S0_S0_PfS1_ii_param_8];
	ld.param.u32 	%r3, [_Z11lstm_kernelPKfS0_S0_S0_S0_S0_PfS1_ii_param_9];
	mov.u32 	%r4, %ctaid.x;
	mov.u32 	%r5, %ntid.x;
	mov.u32 	%r6, %tid.x;
	mad.lo.s32 	%r1, %r4, %r5, %r6;
	mul.lo.s32 	%r7, %r3, %r2;
	setp.ge.s32 	%p1, %r1, %r7;
	@%p1 bra 	$L__BB0_2;
	ld.param.u64 	%rd41, [_Z11lstm_kernelPKfS0_S0_S0_S0_S0_PfS1_ii_param_7];
	ld.param.u64 	%rd40, [_Z11lstm_kernelPKfS0_S0_S0_S0_S0_PfS1_ii_param_6];
	ld.param.u64 	%rd39, [_Z11lstm_kernelPKfS0_S0_S0_S0_S0_PfS1_ii_param_5];
	ld.param.u64 	%rd38, [_Z11lstm_kernelPKfS0_S0_S0_S0_S0_PfS1_ii_param_2];
	ld.param.u64 	%rd37, [_Z11lstm_kernelPKfS0_S0_S0_S0_S0_PfS1_ii_param_0];
	cvta.to.global.u64 	%rd9, %rd4;
	cvta.to.global.u64 	%rd10, %rd37;
	cvta.to.global.u64 	%rd11, %rd5;
	cvta.to.global.u64 	%rd12, %rd2;
	cvta.to.global.u64 	%rd13, %rd39;
	cvta.to.global.u64 	%rd14, %rd38;
	cvta.to.global.u64 	%rd15, %rd41;
	cvta.to.global.u64 	%rd16, %rd40;
	rem.s32 	%r8, %r1, %r2;
	mul.wide.s32 	%rd17, %r8, 4;
	add.s64 	%rd18, %rd9, %rd17;
	ld.global.f32 	%f1, [%rd18];
	mul.wide.s32 	%rd19, %r1, 4;
	add.s64 	%rd20, %rd10, %rd19;
	ld.global.f32 	%f2, [%rd20];
	add.s64 	%rd21, %rd11, %rd17;
	ld.global.f32 	%f3, [%rd21];
	add.s64 	%rd22, %rd12, %rd19;
	ld.global.f32 	%f4, [%rd22];
	mul.f32 	%f5, %f3, %f4;
	fma.rn.f32 	%f6, %f1, %f2, %f5;
	add.s64 	%rd23, %rd13, %rd17;
	ld.global.f32 	%f7, [%rd23];
	add.f32 	%f8, %f7, %f6;
	fma.rn.f32 	%f9, %f8, 0fBBBB989D, 0f3F000000;
	cvt.sat.f32.f32 	%f10, %f9;
	mov.f32 	%f11, 0f4B400001;
	mov.f32 	%f12, 0f437C0000;
	fma.rm.f32 	%f13, %f10, %f12, %f11;
	add.f32 	%f14, %f13, 0fCB40007F;
	neg.f32 	%f15, %f14;
	fma.rn.f32 	%f16, %f8, 0fBFB8AA3B, %f15;
	fma.rn.f32 	%f17, %f8, 0fB2A57060, %f16;
	mov.b32 	%r9, %f13;
	shl.b32 	%r10, %r9, 23;
	mov.b32 	%f18, %r10;
	ex2.approx.ftz.f32 	%f19, %f17;
	fma.rn.f32 	%f20, %f19, %f18, 0f3F800000;
	rcp.rn.f32 	%f21, %f20;
	mul.wide.s32 	%rd24, %r2, 4;
	add.s64 	%rd25, %rd18, %rd24;
	ld.global.f32 	%f22, [%rd25];
	add.s64 	%rd26, %rd21, %rd24;
	ld.global.f32 	%f23, [%rd26];
	mul.f32 	%f24, %f23, %f4;
	fma.rn.f32 	%f25, %f22, %f2, %f24;
	add.s64 	%rd27, %rd23, %rd24;
	ld.global.f32 	%f26, [%rd27];
	add.f32 	%f27, %f26, %f25;
	fma.rn.f32 	%f28, %f27, 0fBBBB989D, 0f3F000000;
	cvt.sat.f32.f32 	%f29, %f28;
	fma.rm.f32 	%f30, %f29, %f12, %f11;
	add.f32 	%f31, %f30, 0fCB40007F;
	neg.f32 	%f32, %f31;
	fma.rn.f32 	%f33, %f27, 0fBFB8AA3B, %f32;
	fma.rn.f32 	%f34, %f27, 0fB2A57060, %f33;
	mov.b32 	%r11, %f30;
	shl.b32 	%r12, %r11, 23;
	mov.b32 	%f35, %r12;
	ex2.approx.ftz.f32 	%f36, %f34;
	fma.rn.f32 	%f37, %f36, %f35, 0f3F800000;
	rcp.rn.f32 	%f38, %f37;
	add.s64 	%rd28, %rd25, %rd24;
	ld.global.f32 	%f39, [%rd28];
	add.s64 	%rd29, %rd26, %rd24;
	ld.global.f32 	%f40, [%rd29];
	mul.f32 	%f41, %f40, %f4;
	fma.rn.f32 	%f42, %f39, %f2, %f41;
	add.s64 	%rd30, %rd27, %rd24;
	ld.global.f32 	%f43, [%rd30];
	add.f32 	%f44, %f43, %f42;
	fma.rn.f32 	%f45, %f44, 0fBBBB989D, 0f3F000000;
	cvt.sat.f32.f32 	%f46, %f45;
	fma.rm.f32 	%f47, %f46, %f12, %f11;
	add.f32 	%f48, %f47, 0fCB40007F;
	neg.f32 	%f49, %f48;
	fma.rn.f32 	%f50, %f44, 0fBFB8AA3B, %f49;
	fma.rn.f32 	%f51, %f44, 0fB2A57060, %f50;
	mov.b32 	%r13, %f47;
	shl.b32 	%r14, %r13, 23;
	mov.b32 	%f52, %r14;
	ex2.approx.ftz.f32 	%f53, %f51;
	fma.rn.f32 	%f54, %f53, %f52, 0f3F800000;
	rcp.rn.f32 	%f55, %f54;
	add.s64 	%rd31, %rd28, %rd24;
	ld.global.f32 	%f56, [%rd31];
	add.s64 	%rd32, %rd29, %rd24;
	ld.global.f32 	%f57, [%rd32];
	mul.f32 	%f58, %f57, %f4;
	fma.rn.f32 	%f59, %f56, %f2, %f58;
	add.s64 	%rd33, %rd30, %rd24;
	ld.global.f32 	%f60, [%rd33];
	add.f32 	%f61, %f60, %f59;
	abs.f32 	%f62, %f61;
	mul.f32 	%f63, %f62, 0f4038AA3B;
	ex2.approx.ftz.f32 	%f64, %f63;
	add.f32 	%f65, %f64, 0f3F800000;
	rcp.approx.ftz.f32 	%f66, %f65;
	fma.rn.f32 	%f67, %f66, 0fC0000000, 0f3F800000;
	setp.ge.f32 	%p2, %f62, 0f41102CB4;
	selp.f32 	%f68, 0f3F800000, %f67, %p2;
	copysign.f32 	%f69, %f61, %f68;
	mul.f32 	%f70, %f61, %f61;
	fma.rn.f32 	%f71, %f70, 0f3C80F082, 0fBD563CAE;
	fma.rn.f32 	%f72, %f71, %f70, 0f3E085941;
	fma.rn.f32 	%f73, %f72, %f70, 0fBEAAA9ED;
	fma.rn.f32 	%f74, %f73, %f70, 0f00000000;
	fma.rn.f32 	%f75, %f74, %f61, %f61;
	setp.ge.f32 	%p3, %f62, 0f3F19999A;
	selp.f32 	%f76, %f69, %f75, %p3;
	add.s64 	%rd34, %rd14, %rd19;
	ld.global.f32 	%f77, [%rd34];
	mul.f32 	%f78, %f21, %f76;
	fma.rn.f32 	%f79, %f38, %f77, %f78;
	add.s64 	%rd35, %rd15, %rd19;
	st.global.f32 	[%rd35], %f79;
	abs.f32 	%f80, %f79;
	mul.f32 	%f81, %f80, 0f4038AA3B;
	ex2.approx.ftz.f32 	%f82, %f81;
	add.f32 	%f83, %f82, 0f3F800000;
	rcp.approx.ftz.f32 	%f84, %f83;
	fma.rn.f32 	%f85, %f84, 0fC0000000, 0f3F800000;
	setp.ge.f32 	%p4, %f80, 0f41102CB4;
	selp.f32 	%f86, 0f3F800000, %f85, %p4;
	copysign.f32 	%f87, %f79, %f86;
	mul.f32 	%f88, %f79, %f79;
	fma.rn.f32 	%f89, %f88, 0f3C80F082, 0fBD563CAE;
	fma.rn.f32 	%f90, %f89, %f88, 0f3E085941;
	fma.rn.f32 	%f91, %f90, %f88, 0fBEAAA9ED;
	fma.rn.f32 	%f92, %f91, %f88, 0f00000000;
	fma.rn.f32 	%f93, %f92, %f79, %f79;
	setp.ge.f32 	%p5, %f80, 0f3F19999A;
	selp.f32 	%f94, %f87, %f93, %p5;
	mul.f32 	%f95, %f55, %f94;
	add.s64 	%rd36, %rd16, %rd19;
	st.global.f32 	[%rd36], %f95;
$L__BB0_2:
	ret;

}


// ===== COMPILED SASS (sm_100) =====

	.target	sm_100

	.elftype	@"ET_EXEC"


//--------------------- .note.nv.tkinfo           --------------------------
	.section	.note.nv.tkinfo,"",@"SHT_NOTE"
	.sectionflags	@"SHF_NOTE_NV_TKINFO"
	.tkinfo
        /*0018*/ 	.word	0x00000002
        /*0030*/ 	.string	""
        /*0030*/ 	.string	"ptxas"
        /*0030*/ 	.string	"Cuda compilation tools, release 13.0, V13.0.88"
        /*0030*/ 	.string	"Build cuda_13.0.r13.0/compiler.36424714_0"
        /*0030*/ 	.string	"-arch sm_100 -m 64 "



//--------------------- .note.nv.cuinfo           --------------------------
	.section	.note.nv.cuinfo,"",@"SHT_NOTE"
	.sectionflags	@"SHF_NOTE_NV_CUINFO"
        /*0018*/ 	.short	0x0002
        /*001a*/ 	.short	0x0064
        /*001c*/ 	.short	0x0082
	.zero		2


//--------------------- .nv.info                  --------------------------
	.section	.nv.info,"",@"SHT_CUDA_INFO"
	.align	4


	//----- nvinfo : EIATTR_REGCOUNT
	.align		4
        /*0000*/ 	.byte	0x04, 0x2f
        /*0002*/ 	.short	(.L_1 - .L_0)
	.align		4
.L_0:
        /*0004*/ 	.word	index@(_Z11lstm_kernelPKfS0_S0_S0_S0_S0_PfS1_ii)
        /*0008*/ 	.word	0x00000018


	//----- nvinfo : EIATTR_FRAME_SIZE
	.align		4
.L_1:
        /*000c*/ 	.byte	0x04, 0x11
        /*000e*/ 	.short	(.L_3 - .L_2)
	.align		4
.L_2:
        /*0010*/ 	.word	index@($__internal_0_$__cuda_sm20_rcp_rn_f32_slowpath)
        /*0014*/ 	.word	0x00000000


	//----- nvinfo : EIATTR_FRAME_SIZE
	.align		4
.L_3:
        /*0018*/ 	.byte	0x04, 0x11
        /*001a*/ 	.short	(.L_5 - .L_4)
	.align		4
.L_4:
        /*001c*/ 	.word	index@(_Z11lstm_kernelPKfS0_S0_S0_S0_S0_PfS1_ii)
        /*0020*/ 	.word	0x00000000


	//----- nvinfo : EIATTR_MIN_STACK_SIZE
	.align		4
.L_5:
        /*0024*/ 	.byte	0x04, 0x12
        /*0026*/ 	.short	(.L_7 - .L_6)
	.align		4
.L_6:
        /*0028*/ 	.word	index@(_Z11lstm_kernelPKfS0_S0_S0_S0_S0_PfS1_ii)
        /*002c*/ 	.word	0x00000000
.L_7:


//--------------------- .nv.compat                --------------------------
	.section	.nv.compat,"",@"SHT_CUDA_COMPAT_INFO"
	.align	4
        /*0000*/ 	.byte	0x02, 0x09, 0x00, 0x00, 0x02, 0x02, 0x01, 0x00, 0x02, 0x05, 0x05, 0x00, 0x03, 0x07, 0x01, 0x01
        /*0010*/ 	.byte	0x02, 0x03, 0x00, 0x00, 0x02, 0x06, 0x01, 0x00, 0x04, 0x0b, 0x08, 0x00, 0x01, 0x00, 0x00, 0x00
        /*0020*/ 	.byte	0x00, 0x00, 0x00, 0x00


//--------------------- .nv.info._Z11lstm_kernelPKfS0_S0_S0_S0_S0_PfS1_ii --------------------------
	.section	.nv.info._Z11lstm_kernelPKfS0_S0_S0_S0_S0_PfS1_ii,"",@"SHT_CUDA_INFO"
	.sectionflags	@""
	.align	4


	//----- nvinfo : EIATTR_CUDA_API_VERSION
	.align		4
        /*0000*/ 	.byte	0x04, 0x37
        /*0002*/ 	.short	(.L_9 - .L_8)
.L_8:
        /*0004*/ 	.word	0x00000082


	//----- nvinfo : EIATTR_KPARAM_INFO
	.align		4
.L_9:
        /*0008*/ 	.byte	0x04, 0x17
        /*000a*/ 	.short	(.L_11 - .L_10)
.L_10:
        /*000c*/ 	.word	0x00000000
        /*0010*/ 	.short	0x0009
        /*0012*/ 	.short	0x0044
        /*0014*/ 	.byte	0x00, 0xf0, 0x11, 0x00


	//----- nvinfo : EIATTR_KPARAM_INFO
	.align		4
.L_11:
        /*0018*/ 	.byte	0x04, 0x17
        /*001a*/ 	.short	(.L_13 - .L_12)
.L_12:
        /*001c*/ 	.word	0x00000000
        /*0020*/ 	.short	0x0008
        /*0022*/ 	.short	0x0040
        /*0024*/ 	.byte	0x00, 0xf0, 0x11, 0x00


	//----- nvinfo : EIATTR_KPARAM_INFO
	.align		4
.L_13:
        /*0028*/ 	.byte	0x04, 0x17
        /*002a*/ 	.short	(.L_15 - .L_14)
.L_14:
        /*002c*/ 	.word	0x00000000
        /*0030*/ 	.short	0x0007
        /*0032*/ 	.short	0x0038
        /*0034*/ 	.byte	0x00, 0xf5, 0x21, 0x00


	//----- nvinfo : EIATTR_KPARAM_INFO
	.align		4
.L_15:
        /*0038*/ 	.byte	0x04, 0x17
        /*003a*/ 	.short	(.L_17 - .L_16)
.L_16:
        /*003c*/ 	.word	0x00000000
        /*0040*/ 	.short	0x0006
        /*0042*/ 	.short	0x0030
        /*0044*/ 	.byte	0x00, 0xf5, 0x21, 0x00


	//----- nvinfo : EIATTR_KPARAM_INFO
	.align		4
.L_17:
        /*0048*/ 	.byte	0x04, 0x17
        /*004a*/ 	.short	(.L_19 - .L_18)
.L_18:
        /*004c*/ 	.word	0x00000000
        /*0050*/ 	.short	0x0005
        /*0052*/ 	.short	0x0028
        /*0054*/ 	.byte	0x00, 0xf5, 0x21, 0x00


	//----- nvinfo : EIATTR_KPARAM_INFO
	.align		4
.L_19:
        /*0058*/ 	.byte	0x04, 0x17
        /*005a*/ 	.short	(.L_21 - .L_20)
.L_20:
        /*005c*/ 	.word	0x00000000
        /*0060*/ 	.short	0x0004
        /*0062*/ 	.short	0x0020
        /*0064*/ 	.byte	0x00, 0xf5, 0x21, 0x00


	//----- nvinfo : EIATTR_KPARAM_INFO
	.align		4
.L_21:
        /*0068*/ 	.byte	0x04, 0x17
        /*006a*/ 	.short	(.L_23 - .L_22)
.L_22:
        /*006c*/ 	.word	0x00000000
        /*0070*/ 	.short	0x0003
        /*0072*/ 	.short	0x0018
        /*0074*/ 	.byte	0x00, 0xf5, 0x21, 0x00


	//----- nvinfo : EIATTR_KPARAM_INFO
	.align		4
.L_23:
        /*0078*/ 	.byte	0x04, 0x17
        /*007a*/ 	.short	(.L_25 - .L_24)
.L_24:
        /*007c*/ 	.word	0x00000000
        /*0080*/ 	.short	0x0002
        /*0082*/ 	.short	0x0010
        /*0084*/ 	.byte	0x00, 0xf5, 0x21, 0x00


	//----- nvinfo : EIATTR_KPARAM_INFO
	.align		4
.L_25:
        /*0088*/ 	.byte	0x04, 0x17
        /*008a*/ 	.short	(.L_27 - .L_26)
.L_26:
        /*008c*/ 	.word	0x00000000
        /*0090*/ 	.short	0x0001
        /*0092*/ 	.short	0x0008
        /*0094*/ 	.byte	0x00, 0xf5, 0x21, 0x00


	//----- nvinfo : EIATTR_KPARAM_INFO
	.align		4
.L_27:
        /*0098*/ 	.byte	0x04, 0x17
        /*009a*/ 	.short	(.L_29 - .L_28)
.L_28:
        /*009c*/ 	.word	0x00000000
        /*00a0*/ 	.short	0x0000
        /*00a2*/ 	.short	0x0000
        /*00a4*/ 	.byte	0x00, 0xf5, 0x21, 0x00


	//----- nvinfo : EIATTR_SPARSE_MMA_MASK
	.align		4
.L_29:
        /*00a8*/ 	.byte	0x03, 0x50
        /*00aa*/ 	.short	0x0000


	//----- nvinfo : EIATTR_MAXREG_COUNT
	.align		4
        /*00ac*/ 	.byte	0x03, 0x1b
        /*00ae*/ 	.short	0x00ff


	//----- nvinfo : EIATTR_MERCURY_ISA_VERSION
	.align		4
        /*00b0*/ 	.byte	0x03, 0x5f
        /*00b2*/ 	.short	0x0101


	//----- nvinfo : EIATTR_VRC_CTA_INIT_COUNT
	.align		4
        /*00b4*/ 	.byte	0x02, 0x4a
	.zero		1
	.zero		1


	//----- nvinfo : EIATTR_EXIT_INSTR_OFFSETS
	.align		4
        /*00b8*/ 	.byte	0x04, 0x1c
        /*00ba*/ 	.short	(.L_31 - .L_30)


	//   ....[0]....
.L_30:
        /*00bc*/ 	.word	0x00000080


	//   ....[1]....
        /*00c0*/ 	.word	0x00000c60


	//----- nvinfo : EIATTR_CRS_STACK_SIZE
	.align		4
.L_31:
        /*00c4*/ 	.byte	0x04, 0x1e
        /*00c6*/ 	.short	(.L_33 - .L_32)
.L_32:
        /*00c8*/ 	.word	0x00000000


	//----- nvinfo : EIATTR_CBANK_PARAM_SIZE
	.align		4
.L_33:
        /*00cc*/ 	.byte	0x03, 0x19
        /*00ce*/ 	.short	0x0048


	//----- nvinfo : EIATTR_PARAM_CBANK
	.align		4
        /*00d0*/ 	.byte	0x04, 0x0a
        /*00d2*/ 	.short	(.L_35 - .L_34)
	.align		4
.L_34:
        /*00d4*/ 	.word	index@(.nv.constant0._Z11lstm_kernelPKfS0_S0_S0_S0_S0_PfS1_ii)
        /*00d8*/ 	.short	0x0380
        /*00da*/ 	.short	0x0048


	//----- nvinfo : EIATTR_SW_WAR
	.align		4
.L_35:
        /*00dc*/ 	.byte	0x04, 0x36
        /*00de*/ 	.short	(.L_37 - .L_36)
.L_36:
        /*00e0*/ 	.word	0x00000008
.L_37:


//--------------------- .nv.callgraph             --------------------------
	.section	.nv.callgraph,"",@"SHT_CUDA_CALLGRAPH"
	.align	4
	.sectionentsize	8
	.align		4
        /*0000*/ 	.word	0x00000000
	.align		4
        /*0004*/ 	.word	0xffffffff
	.align		4
        /*0008*/ 	.word	0x00000000
	.align		4
        /*000c*/ 	.word	0xfffffffe
	.align		4
        /*0010*/ 	.word	0x00000000
	.align		4
        /*0014*/ 	.word	0xfffffffd
	.align		4
        /*0018*/ 	.word	0x00000000
	.align		4
        /*001c*/ 	.word	0xfffffffc


//--------------------- .text._Z11lstm_kernelPKfS0_S0_S0_S0_S0_PfS1_ii --------------------------
	.section	.text._Z11lstm_kernelPKfS0_S0_S0_S0_S0_PfS1_ii,"ax",@progbits
	.align	128
        .global         _Z11lstm_kernelPKfS0_S0_S0_S0_S0_PfS1_ii
        .type           _Z11lstm_kernelPKfS0_S0_S0_S0_S0_PfS1_ii,@function
        .size           _Z11lstm_kernelPKfS0_S0_S0_S0_S0_PfS1_ii,(.L_x_14 - _Z11lstm_kernelPKfS0_S0_S0_S0_S0_PfS1_ii)
        .other          _Z11lstm_kernelPKfS0_S0_S0_S0_S0_PfS1_ii,@"STO_CUDA_ENTRY STV_DEFAULT"
_Z11lstm_kernelPKfS0_S0_S0_S0_S0_PfS1_ii:
.text._Z11lstm_kernelPKfS0_S0_S0_S0_S0_PfS1_ii:
[----:B------:R-:W-:Y:S01]  /*0000*/  LDC R1, c[0x0][0x37c] ;  /* 0x0000df00ff017b82 */ /* 0x000fe20000000800 */
[----:B------:R-:W0:Y:S07]  /*0010*/  S2R R0, SR_TID.X ;  /* 0x0000000000007919 */ /* 0x000e2e0000002100 */
[----:B------:R-:W0:Y:S08]  /*0020*/  S2UR UR4, SR_CTAID.X ;  /* 0x00000000000479c3 */ /* 0x000e300000002500 */
[----:B------:R-:W0:Y:S08]  /*0030*/  LDC R3, c[0x0][0x360] ;  /* 0x0000d800ff037b82 */ /* 0x000e300000000800 */
[----:B------:R-:W1:Y:S01]  /*0040*/  LDC.64 R4, c[0x0][0x3c0] ;  /* 0x0000f000ff047b82 */ /* 0x000e620000000a00 */
[----:B0-----:R-:W-:-:S02]  /*0050*/  IMAD R3, R3, UR4, R0 ;  /* 0x0000000403037c24 */ /* 0x001fc4000f8e0200 */
[----:B-1----:R-:W-:-:S05]  /*0060*/  IMAD R0, R5, R4, RZ ;  /* 0x0000000405007224 */ /* 0x002fca00078e02ff */
[----:B------:R-:W-:-:S13]  /*0070*/  ISETP.GE.AND P0, PT, R3, R0, PT ;  /* 0x000000000300720c */ /* 0x000fda0003f06270 */
[----:B------:R-:W-:Y:S05]  /*0080*/  @P0 EXIT ;  /* 0x000000000000094d */ /* 0x000fea0003800000 */
[----:B------:R-:W-:Y:S01]  /*0090*/  IABS R5, R4 ;  /* 0x0000000400057213 */ /* 0x000fe20000000000 */
[----:B------:R-:W0:Y:S01]  /*00a0*/  LDC.64 R16, c[0x0][0x3a0] ;  /* 0x0000e800ff107b82 */ /* 0x000e220000000a00 */
[----:B------:R-:W-:Y:S01]  /*00b0*/  ISETP.GE.AND P2, PT, R3, RZ, PT ;  /* 0x000000ff0300720c */ /* 0x000fe20003f46270 */
[----:B------:R-:W1:Y:S01]  /*00c0*/  LDCU.64 UR4, c[0x0][0x358] ;  /* 0x00006b00ff0477ac */ /* 0x000e620008000a00 */
[----:B------:R-:W2:Y:S05]  /*00d0*/  I2F.RP R0, R5 ;  /* 0x0000000500007306 */ /* 0x000eaa0000209400 */
[----:B------:R-:W3:Y:S08]  /*00e0*/  LDC.64 R14, c[0x0][0x398] ;  /* 0x0000e600ff0e7b82 */ /* 0x000ef00000000a00 */
[----:B------:R-:W4:Y:S01]  /*00f0*/  LDC.64 R12, c[0x0][0x3a8] ;  /* 0x0000ea00ff0c7b82 */ /* 0x000f220000000a00 */
[----:B--2---:R-:W2:Y:S02]  /*0100*/  MUFU.RCP R0, R0 ;  /* 0x0000000000007308 */ /* 0x004ea40000001000 */
[----:B--2---:R-:W-:-:S06]  /*0110*/  IADD3 R6, PT, PT, R0, 0xffffffe, RZ ;  /* 0x0ffffffe00067810 */ /* 0x004fcc0007ffe0ff */
[----:B------:R2:W5:Y:S02]  /*0120*/  F2I.FTZ.U32.TRUNC.NTZ R7, R6 ;  /* 0x0000000600077305 */ /* 0x000564000021f000 */
[----:B--2---:R-:W-:Y:S01]  /*0130*/  HFMA2 R6, -RZ, RZ, 0, 0 ;  /* 0x00000000ff067431 */ /* 0x004fe200000001ff */
[----:B-----5:R-:W-:-:S05]  /*0140*/  IADD3 R2, PT, PT, RZ, -R7, RZ ;  /* 0x80000007ff027210 */ /* 0x020fca0007ffe0ff */
[----:B------:R-:W-:Y:S01]  /*0150*/  IMAD R9, R2, R5, RZ ;  /* 0x0000000502097224 */ /* 0x000fe200078e02ff */
[----:B------:R-:W-:-:S03]  /*0160*/  IABS R2, R3 ;  /* 0x0000000300027213 */ /* 0x000fc60000000000 */
[----:B------:R-:W-:Y:S02]  /*0170*/  IMAD.HI.U32 R7, R7, R9, R6 ;  /* 0x0000000907077227 */ /* 0x000fe400078e0006 */
[----:B------:R-:W2:Y:S04]  /*0180*/  LDC.64 R8, c[0x0][0x388] ;  /* 0x0000e200ff087b82 */ /* 0x000ea80000000a00 */
[----:B------:R-:W-:-:S05]  /*0190*/  IMAD.HI.U32 R7, R7, R2, RZ ;  /* 0x0000000207077227 */ /* 0x000fca00078e00ff */
[----:B------:R-:W-:-:S05]  /*01a0*/  IADD3 R7, PT, PT, -R7, RZ, RZ ;  /* 0x000000ff07077210 */ /* 0x000fca0007ffe1ff */
[C---:B------:R-:W-:Y:S02]  /*01b0*/  IMAD R0, R5.reuse, R7, R2 ;  /* 0x0000000705007224 */ /* 0x040fe400078e0202 */
[----:B------:R-:W5:Y:S03]  /*01c0*/  LDC.64 R6, c[0x0][0x380] ;  /* 0x0000e000ff067b82 */ /* 0x000f660000000a00 */
[----:B------:R-:W-:Y:S01]  /*01d0*/  ISETP.GT.U32.AND P0, PT, R5, R0, PT ;  /* 0x000000000500720c */ /* 0x000fe20003f04070 */
[----:B--2---:R-:W-:-:S12]  /*01e0*/  IMAD.WIDE R8, R3, 0x4, R8 ;  /* 0x0000000403087825 */ /* 0x004fd800078e0208 */
[----:B------:R-:W-:Y:S02]  /*01f0*/  @!P0 IADD3 R0, PT, PT, R0, -R5, RZ ;  /* 0x8000000500008210 */ /* 0x000fe40007ffe0ff */
[----:B------:R-:W-:Y:S02]  /*0200*/  ISETP.NE.AND P0, PT, R4, RZ, PT ;  /* 0x000000ff0400720c */ /* 0x000fe40003f05270 */
[----:B------:R-:W-:Y:S01]  /*0210*/  ISETP.GT.U32.AND P1, PT, R5, R0, PT ;  /* 0x000000000500720c */ /* 0x000fe20003f24070 */
[----:B-----5:R-:W-:-:S12]  /*0220*/  IMAD.WIDE R6, R3, 0x4, R6 ;  /* 0x0000000403067825 */ /* 0x020fd800078e0206 */
[----:B------:R-:W-:Y:S02]  /*0230*/  @!P1 IADD3 R0, PT, PT, R0, -R5, RZ ;  /* 0x8000000500009210 */ /* 0x000fe40007ffe0ff */
[----:B-1----:R-:W2:Y:S02]  /*0240*/  LDG.E R5, desc[UR4][R6.64] ;  /* 0x0000000406057981 */ /* 0x002ea4000c1e1900 */
[----:B------:R-:W-:Y:S02]  /*0250*/  @!P2 IADD3 R0, PT, PT, -R0, RZ, RZ ;  /* 0x000000ff0000a210 */ /* 0x000fe40007ffe1ff */
[----:B------:R-:W-:Y:S02]  /*0260*/  @!P0 LOP3.LUT R0, RZ, R4, RZ, 0x33, !PT ;  /* 0x00000004ff008212 */ /* 0x000fe400078e33ff */
[----:B------:R1:W5:Y:S03]  /*0270*/  LDG.E R4, desc[UR4][R8.64] ;  /* 0x0000000408047981 */ /* 0x000366000c1e1900 */
[----:B0-----:R-:W-:-:S04]  /*0280*/  IMAD.WIDE R16, R0, 0x4, R16 ;  /* 0x0000000400107825 */ /* 0x001fc800078e0210 */
[C---:B---3--:R-:W-:Y:S01]  /*0290*/  IMAD.WIDE R14, R0.reuse, 0x4, R14 ;  /* 0x00000004000e7825 */ /* 0x048fe200078e020e */
[----:B------:R-:W5:Y:S03]  /*02a0*/  LDG.E R11, desc[UR4][R16.64] ;  /* 0x00000004100b7981 */ /* 0x000f66000c1e1900 */
[----:B----4-:R-:W-:Y:S02]  /*02b0*/  IMAD.WIDE R12, R0, 0x4, R12 ;  /* 0x00000004000c7825 */ /* 0x010fe400078e020c */
[----:B------:R-:W2:Y:S04]  /*02c0*/  LDG.E R0, desc[UR4][R14.64] ;  /* 0x000000040e007981 */ /* 0x000ea8000c1e1900 */
[----:B------:R-:W3:Y:S01]  /*02d0*/  LDG.E R19, desc[UR4][R12.64] ;  /* 0x000000040c137981 */ /* 0x000ee2000c1e1900 */
[----:B-1----:R-:W-:Y:S01]  /*02e0*/  HFMA2 R9, -RZ, RZ, 3.7421875, 0 ;  /* 0x437c0000ff097431 */ /* 0x002fe200000001ff */
[----:B------:R-:W-:Y:S01]  /*02f0*/  BSSY.RECONVERGENT B0, `(.L_x_0) ;  /* 0x000001a000007945 */ /* 0x000fe20003800200 */
[----:B-----5:R-:W-:-:S04]  /*0300*/  FMUL R11, R11, R4 ;  /* 0x000000040b0b7220 */ /* 0x020fc80000400000 */
[----:B--2---:R-:W-:Y:S01]  /*0310*/  FFMA R0, R0, R5, R11 ;  /* 0x0000000500007223 */ /* 0x004fe2000000000b */
[----:B------:R-:W-:-:S03]  /*0320*/  MOV R11, 0x3bbb989d ;  /* 0x3bbb989d000b7802 */ /* 0x000fc60000000f00 */
[----:B---3--:R-:W-:-:S04]  /*0330*/  FADD R0, R0, R19 ;  /* 0x0000001300007221 */ /* 0x008fc80000000000 */
[----:B------:R-:W-:-:S04]  /*0340*/  FFMA.SAT R2, R0, -R11, 0.5 ;  /* 0x3f00000000027423 */ /* 0x000fc8000000280b */
[----:B------:R-:W-:-:S04]  /*0350*/  FFMA.RM R2, R2, R9, 12582913 ;  /* 0x4b40000102027423 */ /* 0x000fc80000004009 */
[----:B------:R-:W-:-:S04]  /*0360*/  FADD R7, R2, -12583039 ;  /* 0xcb40007f02077421 */ /* 0x000fc80000000000 */
[----:B------:R-:W-:-:S04]  /*0370*/  FFMA R7, R0, -1.4426950216293334961, -R7 ;  /* 0xbfb8aa3b00077823 */ /* 0x000fc80000000807 */
[----:B------:R-:W-:-:S06]  /*0380*/  FFMA R7, R0, -1.925963033500011079e-08, R7 ;  /* 0xb2a5706000077823 */ /* 0x000fcc0000000007 */
[----:B------:R-:W0:Y:S01]  /*0390*/  MUFU.EX2 R7, R7 ;  /* 0x0000000700077308 */ /* 0x000e220000000800 */
[----:B------:R-:W-:-:S05]  /*03a0*/  SHF.L.U32 R2, R2, 0x17, RZ ;  /* 0x0000001702027819 */ /* 0x000fca00000006ff */
[----:B0-----:R-:W-:-:S05]  /*03b0*/  FFMA R9, R2, R7, 1 ;  /* 0x3f80000002097423 */ /* 0x001fca0000000007 */
[----:B------:R-:W-:-:S04]  /*03c0*/  IADD3 R0, PT, PT, R9, 0x1800000, RZ ;  /* 0x0180000009007810 */ /* 0x000fc80007ffe0ff */
[----:B------:R-:W-:-:S04]  /*03d0*/  LOP3.LUT R0, R0, 0x7f800000, RZ, 0xc0, !PT ;  /* 0x7f80000000007812 */ /* 0x000fc800078ec0ff */
[----:B------:R-:W-:-:S13]  /*03e0*/  ISETP.GT.U32.AND P0, PT, R0, 0x1ffffff, PT ;  /* 0x01ffffff0000780c */ /* 0x000fda0003f04070 */
[----:B------:R-:W-:Y:S05]  /*03f0*/  @P0 BRA `(.L_x_1) ;  /* 0x0000000000140947 */ /* 0x000fea0003800000 */
[----:B------:R-:W-:Y:S02]  /*0400*/  MOV R0, R9 ;  /* 0x0000000900007202 */ /* 0x000fe40000000f00 */
[----:B------:R-:W-:-:S07]  /*0410*/  MOV R2, 0x430 ;  /* 0x0000043000027802 */ /* 0x000fce0000000f00 */
[----:B------:R-:W-:Y:S05]  /*0420*/  CALL.REL.NOINC `($__internal_0_$__cuda_sm20_rcp_rn_f32_slowpath) ;  /* 0x0000000800107944 */ /* 0x000fea0003c00000 */
[----:B------:R-:W-:Y:S01]  /*0430*/  MOV R6, R0 ;  /* 0x0000000000067202 */ /* 0x000fe20000000f00 */
[----:B------:R-:W-:Y:S06]  /*0440*/  BRA `(.L_x_2) ;  /* 0x0000000000107947 */ /* 0x000fec0003800000 */
.L_x_1:
[----:B------:R-:W0:Y:S02]  /*0450*/  MUFU.RCP R6, R9 ;  /* 0x0000000900067308 */ /* 0x000e240000001000 */
[----:B0-----:R-:W-:-:S04]  /*0460*/  FFMA R0, R9, R6, -1 ;  /* 0xbf80000009007423 */ /* 0x001fc80000000006 */
[----:B------:R-:W-:-:S04]  /*0470*/  FADD.FTZ R7, -R0, -RZ ;  /* 0x800000ff00077221 */ /* 0x000fc80000010100 */
[----:B------:R-:W-:-:S07]  /*0480*/  FFMA R6, R6, R7, R6 ;  /* 0x0000000706067223 */ /* 0x000fce0000000006 */
.L_x_2:
[----:B------:R-:W-:Y:S05]  /*0490*/  BSYNC.RECONVERGENT B0 ;  /* 0x0000000000007941 */ /* 0x000fea0003800200 */
.L_x_0:
[----:B------:R-:W0:Y:S02]  /*04a0*/  LDC R9, c[0x0][0x3c0] ;  /* 0x0000f000ff097b82 */ /* 0x000e240000000800 */
[----:B0-----:R-:W-:-:S04]  /*04b0*/  IMAD.WIDE R16, R9, 0x4, R16 ;  /* 0x0000000409107825 */ /* 0x001fc800078e0210 */
[C---:B------:R-:W-:Y:S01]  /*04c0*/  IMAD.WIDE R14, R9.reuse, 0x4, R14 ;  /* 0x00000004090e7825 */ /* 0x040fe200078e020e */
[----:B------:R-:W2:Y:S03]  /*04d0*/  LDG.E R7, desc[UR4][R16.64] ;  /* 0x0000000410077981 */ /* 0x000ea6000c1e1900 */
[----:B------:R-:W-:Y:S01]  /*04e0*/  IMAD.WIDE R12, R9, 0x4, R12 ;  /* 0x00000004090c7825 */ /* 0x000fe200078e020c */
[----:B------:R-:W3:Y:S04]  /*04f0*/  LDG.E R0, desc[UR4][R14.64] ;  /* 0x000000040e007981 */ /* 0x000ee8000c1e1900 */
[----:B------:R-:W4:Y:S01]  /*0500*/  LDG.E R9, desc[UR4][R12.64] ;  /* 0x000000040c097981 */ /* 0x000f22000c1e1900 */
[----:B------:R-:W-:Y:S01]  /*0510*/  BSSY.RECONVERGENT B0, `(.L_x_3) ;  /* 0x000001b000007945 */ /* 0x000fe20003800200 */
[----:B--2---:R-:W-:Y:S01]  /*0520*/  FMUL R2, R4, R7 ;  /* 0x0000000704027220 */ /* 0x004fe20000400000 */
[----:B------:R-:W-:-:S03]  /*0530*/  HFMA2 R7, -RZ, RZ, 0.96630859375, -0.0022525787353515625 ;  /* 0x3bbb989dff077431 */ /* 0x000fc600000001ff */
[----:B---3--:R-:W-:-:S04]  /*0540*/  FFMA R0, R5, R0, R2 ;  /* 0x0000000005007223 */ /* 0x008fc80000000002 */
[----:B----4-:R-:W-:Y:S01]  /*0550*/  FADD R0, R0, R9 ;  /* 0x0000000900007221 */ /* 0x010fe20000000000 */
[----:B------:R-:W-:-:S03]  /*0560*/  MOV R9, 0x437c0000 ;  /* 0x437c000000097802 */ /* 0x000fc60000000f00 */
[----:B------:R-:W-:-:S04]  /*0570*/  FFMA.SAT R2, R0, -R7, 0.5 ;  /* 0x3f00000000027423 */ /* 0x000fc80000002807 */
[----:B------:R-:W-:-:S04]  /*0580*/  FFMA.RM R2, R2, R9, 12582913 ;  /* 0x4b40000102027423 */ /* 0x000fc80000004009 */
[C---:B------:R-:W-:Y:S01]  /*0590*/  FADD R7, R2.reuse, -12583039 ;  /* 0xcb40007f02077421 */ /* 0x040fe20000000000 */
[----:B------:R-:W-:-:S03]  /*05a0*/  SHF.L.U32 R2, R2, 0x17, RZ ;  /* 0x0000001702027819 */ /* 0x000fc600000006ff */
[----:B------:R-:W-:-:S04]  /*05b0*/  FFMA R7, R0, -1.4426950216293334961, -R7 ;  /* 0xbfb8aa3b00077823 */ /* 0x000fc80000000807 */
[----:B------:R-:W-:-:S06]  /*05c0*/  FFMA R7, R0, -1.925963033500011079e-08, R7 ;  /* 0xb2a5706000077823 */ /* 0x000fcc0000000007 */
[----:B------:R-:W0:Y:S02]  /*05d0*/  MUFU.EX2 R7, R7 ;  /* 0x0000000700077308 */ /* 0x000e240000000800 */
        /* <DEDUP_REMOVED lines=10> */
.L_x_4:
[----:B------:R-:W0:Y:S02]  /*0680*/  MUFU.RCP R20, R9 ;  /* 0x0000000900147308 */ /* 0x000e240000001000 */
[----:B0-----:R-:W-:-:S04]  /*0690*/  FFMA R0, R9, R20, -1 ;  /* 0xbf80000009007423 */ /* 0x001fc80000000014 */
[----:B------:R-:W-:-:S04]  /*06a0*/  FADD.FTZ R7, -R0, -RZ ;  /* 0x800000ff00077221 */ /* 0x000fc80000010100 */
[----:B------:R-:W-:-:S07]  /*06b0*/  FFMA R20, R20, R7, R20 ;  /* 0x0000000714147223 */ /* 0x000fce0000000014 */
.L_x_5:
[----:B------:R-:W-:Y:S05]  /*06c0*/  BSYNC.RECONVERGENT B0 ;  /* 0x0000000000007941 */ /* 0x000fea0003800200 */
.L_x_3:
        /* <DEDUP_REMOVED lines=30> */
.L_x_7:
[----:B------:R-:W0:Y:S02]  /*08b0*/  MUFU.RCP R2, R9 ;  /* 0x0000000900027308 */ /* 0x000e240000001000 */
[----:B0-----:R-:W-:-:S04]  /*08c0*/  FFMA R0, R9, R2, -1 ;  /* 0xbf80000009007423 */ /* 0x001fc80000000002 */
[----:B------:R-:W-:-:S04]  /*08d0*/  FADD.FTZ R7, -R0, -RZ ;  /* 0x800000ff00077221 */ /* 0x000fc80000010100 */
[----:B------:R-:W-:-:S07]  /*08e0*/  FFMA R2, R2, R7, R2 ;  /* 0x0000000702027223 */ /* 0x000fce0000000002 */
.L_x_8:
[----:B------:R-:W-:Y:S05]  /*08f0*/  BSYNC.RECONVERGENT B0 ;  /* 0x0000000000007941 */ /* 0x000fea0003800200 */
.L_x_6:
[----:B------:R-:W0:Y:S08]  /*0900*/  LDC R7, c[0x0][0x3c0] ;  /* 0x0000f000ff077b82 */ /* 0x000e300000000800 */
[----:B------:R-:W1:Y:S01]  /*0910*/  LDC.64 R8, c[0x0][0x390] ;  /* 0x0000e400ff087b82 */ /* 0x000e620000000a00 */
[----:B0-----:R-:W-:-:S04]  /*0920*/  IMAD.WIDE R16, R7, 0x4, R16 ;  /* 0x0000000407107825 */ /* 0x001fc800078e0210 */
[C---:B------:R-:W-:Y:S02]  /*0930*/  IMAD.WIDE R14, R7.reuse, 0x4, R14 ;  /* 0x00000004070e7825 */ /* 0x040fe400078e020e */
[----:B------:R-:W2:Y:S02]  /*0940*/  LDG.E R17, desc[UR4][R16.64] ;  /* 0x0000000410117981 */ /* 0x000ea4000c1e1900 */
[----:B------:R-:W-:Y:S02]  /*0950*/  IMAD.WIDE R12, R7, 0x4, R12 ;  /* 0x00000004070c7825 */ /* 0x000fe400078e020c */
[----:B------:R-:W3:Y:S04]  /*0960*/  LDG.E R14, desc[UR4][R14.64] ;  /* 0x000000040e0e7981 */ /* 0x000ee8000c1e1900 */
[----:B------:R0:W4:Y:S01]  /*0970*/  LDG.E R13, desc[UR4][R12.64] ;  /* 0x000000040c0d7981 */ /* 0x000122000c1e1900 */
[----:B-1----:R-:W-:-:S06]  /*0980*/  IMAD.WIDE R8, R3, 0x4, R8 ;  /* 0x0000000403087825 */ /* 0x002fcc00078e0208 */
[----:B------:R1:W5:Y:S01]  /*0990*/  LDG.E R9, desc[UR4][R8.64] ;  /* 0x0000000408097981 */ /* 0x000362000c1e1900 */
[----:B------:R-:W-:Y:S01]  /*09a0*/  MOV R10, 0x3f800000 ;  /* 0x3f800000000a7802 */ /* 0x000fe20000000f00 */
[----:B0-----:R-:W-:Y:S02]  /*09b0*/  HFMA2 R12, -RZ, RZ, 1.125, -9232 ;  /* 0x3c80f082ff0c7431 */ /* 0x001fe400000001ff */
[----:B--2---:R-:W-:-:S04]  /*09c0*/  FMUL R4, R4, R17 ;  /* 0x0000001104047220 */ /* 0x004fc80000400000 */
[----:B---3--:R-:W-:-:S04]  /*09d0*/  FFMA R4, R5, R14, R4 ;  /* 0x0000000e05047223 */ /* 0x008fc80000000004 */
[----:B----4-:R-:W-:-:S04]  /*09e0*/  FADD R4, R4, R13 ;  /* 0x0000000d04047221 */ /* 0x010fc80000000000 */
[C---:B------:R-:W-:Y:S01]  /*09f0*/  FMUL R0, |R4|.reuse, 2.8853900432586669922 ;  /* 0x4038aa3b04007820 */ /* 0x040fe20000400200 */
[C---:B------:R-:W-:Y:S01]  /*0a00*/  FMUL R11, R4.reuse, R4 ;  /* 0x00000004040b7220 */ /* 0x040fe20000400000 */
[C---:B------:R-:W-:Y:S02]  /*0a10*/  FSETP.GE.AND P1, PT, |R4|.reuse, 0.60000002384185791016, PT ;  /* 0x3f19999a0400780b */ /* 0x040fe40003f26200 */
[----:B------:R-:W-:Y:S01]  /*0a20*/  FSETP.GE.AND P0, PT, |R4|, 9.010913848876953125, PT ;  /* 0x41102cb40400780b */ /* 0x000fe20003f06200 */
[C---:B-1----:R-:W-:Y:S01]  /*0a30*/  FFMA R8, R11.reuse, R12, -0.052303962409496307373 ;  /* 0xbd563cae0b087423 */ /* 0x042fe2000000000c */
[----:B------:R-:W0:Y:S03]  /*0a40*/  MUFU.EX2 R0, R0 ;  /* 0x0000000000007308 */ /* 0x000e260000000800 */
[----:B------:R-:W-:Y:S01]  /*0a50*/  FFMA R8, R11, R8, 0.1331529766321182251 ;  /* 0x3e0859410b087423 */ /* 0x000fe20000000008 */
[----:B0-----:R-:W-:-:S03]  /*0a60*/  FADD R5, R0, 1 ;  /* 0x3f80000000057421 */ /* 0x001fc60000000000 */
[----:B------:R-:W-:-:S04]  /*0a70*/  FFMA R0, R11, R8, -0.33332768082618713379 ;  /* 0xbeaaa9ed0b007423 */ /* 0x000fc80000000008 */
[----:B------:R-:W-:Y:S01]  /*0a80*/  FFMA R11, R11, R0, RZ ;  /* 0x000000000b0b7223 */ /* 0x000fe200000000ff */
[----:B------:R-:W0:Y:S02]  /*0a90*/  MUFU.RCP R5, R5 ;  /* 0x0000000500057308 */ /* 0x000e240000001000 */
[----:B0-----:R-:W-:-:S05]  /*0aa0*/  FFMA R7, R5, -2, R10 ;  /* 0xc000000005077823 */ /* 0x001fca000000000a */
[----:B------:R-:W-:-:S04]  /*0ab0*/  FSEL R7, R7, 1, !P0 ;  /* 0x3f80000007077808 */ /* 0x000fc80004000000 */
[--C-:B------:R-:W-:Y:S01]  /*0ac0*/  LOP3.LUT R7, R7, 0x80000000, R4.reuse, 0xb8, !PT ;  /* 0x8000000007077812 */ /* 0x100fe200078eb804 */
[----:B------:R-:W-:Y:S02]  /*0ad0*/  @!P1 FFMA R7, R4, R11, R4 ;  /* 0x0000000b04079223 */ /* 0x000fe40000000004 */
[----:B------:R-:W0:Y:S02]  /*0ae0*/  LDC.64 R4, c[0x0][0x3b0] ;  /* 0x0000ec00ff047b82 */ /* 0x000e240000000a00 */
[----:B------:R-:W-:-:S04]  /*0af0*/  FMUL R6, R7, R6 ;  /* 0x0000000607067220 */ /* 0x000fc80000400000 */
[----:B-----5:R-:W-:Y:S02]  /*0b00*/  FFMA R9, R9, R20, R6 ;  /* 0x0000001409097223 */ /* 0x020fe40000000006 */
[----:B------:R-:W1:Y:S02]  /*0b10*/  LDC.64 R6, c[0x0][0x3b8] ;  /* 0x0000ee00ff067b82 */ /* 0x000e640000000a00 */
[C---:B------:R-:W-:Y:S01]  /*0b20*/  FMUL R0, |R9|.reuse, 2.8853900432586669922 ;  /* 0x4038aa3b09007820 */ /* 0x040fe20000400200 */
[C---:B------:R-:W-:Y:S01]  /*0b30*/  FMUL R13, R9.reuse, R9 ;  /* 0x00000009090d7220 */ /* 0x040fe20000400000 */
[C---:B------:R-:W-:Y:S02]  /*0b40*/  FSETP.GE.AND P1, PT, |R9|.reuse, 0.60000002384185791016, PT ;  /* 0x3f19999a0900780b */ /* 0x040fe40003f26200 */
[----:B------:R-:W-:Y:S01]  /*0b50*/  FSETP.GE.AND P0, PT, |R9|, 9.010913848876953125, PT ;  /* 0x41102cb40900780b */ /* 0x000fe20003f06200 */
[C---:B------:R-:W-:Y:S01]  /*0b60*/  FFMA R12, R13.reuse, R12, -0.052303962409496307373 ;  /* 0xbd563cae0d0c7423 */ /* 0x040fe2000000000c */
[----:B------:R-:W2:Y:S03]  /*0b70*/  MUFU.EX2 R0, R0 ;  /* 0x0000000000007308 */ /* 0x000ea60000000800 */
[----:B------:R-:W-:Y:S01]  /*0b80*/  FFMA R12, R13, R12, 0.1331529766321182251 ;  /* 0x3e0859410d0c7423 */ /* 0x000fe2000000000c */
[----:B0-----:R-:W-:-:S04]  /*0b90*/  IMAD.WIDE R4, R3, 0x4, R4 ;  /* 0x0000000403047825 */ /* 0x001fc800078e0204 */
[----:B-1----:R-:W-:-:S04]  /*0ba0*/  IMAD.WIDE R6, R3, 0x4, R6 ;  /* 0x0000000403067825 */ /* 0x002fc800078e0206 */
[----:B--2---:R-:W-:Y:S01]  /*0bb0*/  FADD R8, R0, 1 ;  /* 0x3f80000000087421 */ /* 0x004fe20000000000 */
[C---:B------:R-:W-:Y:S01]  /*0bc0*/  FFMA R0, R13.reuse, R12, -0.33332768082618713379 ;  /* 0xbeaaa9ed0d007423 */ /* 0x040fe2000000000c */
[----:B------:R-:W-:Y:S03]  /*0bd0*/  STG.E desc[UR4][R6.64], R9 ;  /* 0x0000000906007986 */ /* 0x000fe6000c101904 */
[----:B------:R-:W-:Y:S01]  /*0be0*/  FFMA R0, R13, R0, RZ ;  /* 0x000000000d007223 */ /* 0x000fe200000000ff */
[----:B------:R-:W0:Y:S02]  /*0bf0*/  MUFU.RCP R8, R8 ;  /* 0x0000000800087308 */ /* 0x000e240000001000 */
[----:B0-----:R-:W-:-:S05]  /*0c00*/  FFMA R10, R8, -2, R10 ;  /* 0xc0000000080a7823 */ /* 0x001fca000000000a */
[----:B------:R-:W-:-:S04]  /*0c10*/  FSEL R10, R10, 1, !P0 ;  /* 0x3f8000000a0a7808 */ /* 0x000fc80004000000 */
[--C-:B------:R-:W-:Y:S01]  /*0c20*/  LOP3.LUT R11, R10, 0x80000000, R9.reuse, 0xb8, !PT ;  /* 0x800000000a0b7812 */ /* 0x100fe200078eb809 */
[----:B------:R-:W-:-:S04]  /*0c30*/  @!P1 FFMA R11, R9, R0, R9 ;  /* 0x00000000090b9223 */ /* 0x000fc80000000009 */
[----:B------:R-:W-:-:S05]  /*0c40*/  FMUL R11, R11, R2 ;  /* 0x000000020b0b7220 */ /* 0x000fca0000400000 */
[----:B------:R-:W-:Y:S01]  /*0c50*/  STG.E desc[UR4][R4.64], R11 ;  /* 0x0000000b04007986 */ /* 0x000fe2000c101904 */
[----:B------:R-:W-:Y:S05]  /*0c60*/  EXIT ;  /* 0x000000000000794d */ /* 0x000fea0003800000 */
        .weak           $__internal_0_$__cuda_sm20_rcp_rn_f32_slowpath
        .type           $__internal_0_$__cuda_sm20_rcp_rn_f32_slowpath,@function
        .size           $__internal_0_$__cuda_sm20_rcp_rn_f32_slowpath,(.L_x_14 - $__internal_0_$__cuda_sm20_rcp_rn_f32_slowpath)
$__internal_0_$__cuda_sm20_rcp_rn_f32_slowpath:
[----:B------:R-:W-:Y:S01]  /*0c70*/  SHF.L.U32 R7, R0, 0x1, RZ ;  /* 0x0000000100077819 */ /* 0x000fe200000006ff */
[----:B------:R-:W-:Y:S03]  /*0c80*/  BSSY.RECONVERGENT B1, `(.L_x_9) ;  /* 0x0000030000017945 */ /* 0x000fe60003800200 */
[----:B------:R-:W-:-:S04]  /*0c90*/  SHF.R.U32.HI R7, RZ, 0x18, R7 ;  /* 0x00000018ff077819 */ /* 0x000fc80000011607 */
[----:B------:R-:W-:-:S13]  /*0ca0*/  ISETP.NE.U32.AND P0, PT, R7, RZ, PT ;  /* 0x000000ff0700720c */ /* 0x000fda0003f05070 */
[----:B------:R-:W-:Y:S05]  /*0cb0*/  @P0 BRA `(.L_x_10) ;  /* 0x0000000000280947 */ /* 0x000fea0003800000 */
[----:B------:R-:W-:-:S04]  /*0cc0*/  SHF.L.U32 R7, R0, 0x1, RZ ;  /* 0x0000000100077819 */ /* 0x000fc800000006ff */
[----:B------:R-:W-:-:S13]  /*0cd0*/  ISETP.NE.AND P0, PT, R7, RZ, PT ;  /* 0x000000ff0700720c */ /* 0x000fda0003f05270 */
[----:B------:R-:W-:Y:S01]  /*0ce0*/  @P0 FFMA R10, R0, 1.84467440737095516160e+19, RZ ;  /* 0x5f800000000a0823 */ /* 0x000fe200000000ff */
[----:B------:R-:W-:Y:S08]  /*0cf0*/  @!P0 MUFU.RCP R8, R0 ;  /* 0x0000000000088308 */ /* 0x000ff00000001000 */
[----:B------:R-:W0:Y:S02]  /*0d00*/  @P0 MUFU.RCP R7, R10 ;  /* 0x0000000a00070308 */ /* 0x000e240000001000 */
[----:B0-----:R-:W-:-:S04]  /*0d10*/  @P0 FFMA R9, R10, R7, -1 ;  /* 0xbf8000000a090423 */ /* 0x001fc80000000007 */
[----:B------:R-:W-:-:S04]  /*0d20*/  @P0 FADD.FTZ R18, -R9, -RZ ;  /* 0x800000ff09120221 */ /* 0x000fc80000010100 */
[----:B------:R-:W-:-:S04]  /*0d30*/  @P0 FFMA R7, R7, R18, R7 ;  /* 0x0000001207070223 */ /* 0x000fc80000000007 */
[----:B------:R-:W-:Y:S01]  /*0d40*/  @P0 FFMA R8, R7, 1.84467440737095516160e+19, RZ ;  /* 0x5f80000007080823 */ /* 0x000fe200000000ff */
[----:B------:R-:W-:Y:S06]  /*0d50*/  BRA `(.L_x_11) ;  /* 0x0000000000887947 */ /* 0x000fec0003800000 */
.L_x_10:
[----:B------:R-:W-:-:S04]  /*0d60*/  IADD3 R8, PT, PT, R7, -0xfd, RZ ;  /* 0xffffff0307087810 */ /* 0x000fc80007ffe0ff */
[----:B------:R-:W-:-:S13]  /*0d70*/  ISETP.GT.U32.AND P0, PT, R8, 0x1, PT ;  /* 0x000000010800780c */ /* 0x000fda0003f04070 */
[----:B------:R-:W-:Y:S05]  /*0d80*/  @P0 BRA `(.L_x_12) ;  /* 0x0000000000780947 */ /* 0x000fea0003800000 */
[----:B------:R-:W-:Y:S01]  /*0d90*/  LOP3.LUT R9, R0, 0x7fffff, RZ, 0xc0, !PT ;  /* 0x007fffff00097812 */ /* 0x000fe200078ec0ff */
[----:B------:R-:W-:Y:S01]  /*0da0*/  HFMA2 R11, -RZ, RZ, 0, 1.78813934326171875e-07 ;  /* 0x00000003ff0b7431 */ /* 0x000fe200000001ff */
[----:B------:R-:W-:Y:S02]  /*0db0*/  IADD3 R7, PT, PT, R7, -0xfc, RZ ;  /* 0xffffff0407077810 */ /* 0x000fe40007ffe0ff */
[----:B------:R-:W-:-:S04]  /*0dc0*/  LOP3.LUT R21, R9, 0x3f800000, RZ, 0xfc, !PT ;  /* 0x3f80000009157812 */ /* 0x000fc800078efcff */
[----:B------:R-:W0:Y:S01]  /*0dd0*/  MUFU.RCP R10, R21 ;  /* 0x00000015000a7308 */ /* 0x000e220000001000 */
[----:B------:R-:W-:Y:S01]  /*0de0*/  SHF.L.U32 R11, R11, R8, RZ ;  /* 0x000000080b0b7219 */ /* 0x000fe200000006ff */
[----:B0-----:R-:W-:-:S04]  /*0df0*/  FFMA R19, R21, R10, -1 ;  /* 0xbf80000015137423 */ /* 0x001fc8000000000a */
[----:B------:R-:W-:-:S04]  /*0e00*/  FADD.FTZ R19, -R19, -RZ ;  /* 0x800000ff13137221 */ /* 0x000fc80000010100 */
[CCC-:B------:R-:W-:Y:S01]  /*0e10*/  FFMA.RM R9, R10.reuse, R19.reuse, R10.reuse ;  /* 0x000000130a097223 */ /* 0x1c0fe2000000400a */
[----:B------:R-:W-:-:S04]  /*0e20*/  FFMA.RP R10, R10, R19, R10 ;  /* 0x000000130a0a7223 */ /* 0x000fc8000000800a */
[C---:B------:R-:W-:Y:S02]  /*0e30*/  LOP3.LUT R18, R9.reuse, 0x7fffff, RZ, 0xc0, !PT ;  /* 0x007fffff09127812 */ /* 0x040fe400078ec0ff */
[----:B------:R-:W-:Y:S02]  /*0e40*/  FSETP.NEU.FTZ.AND P0, PT, R9, R10, PT ;  /* 0x0000000a0900720b */ /* 0x000fe40003f1d000 */
[----:B------:R-:W-:Y:S02]  /*0e50*/  LOP3.LUT R18, R18, 0x800000, RZ, 0xfc, !PT ;  /* 0x0080000012127812 */ /* 0x000fe400078efcff */
[----:B------:R-:W-:Y:S02]  /*0e60*/  SEL R9, RZ, 0xffffffff, !P0 ;  /* 0xffffffffff097807 */ /* 0x000fe40004000000 */
[----:B------:R-:W-:Y:S02]  /*0e70*/  LOP3.LUT R11, R11, R18, RZ, 0xc0, !PT ;  /* 0x000000120b0b7212 */ /* 0x000fe400078ec0ff */
[----:B------:R-:W-:-:S02]  /*0e80*/  IADD3 R9, PT, PT, -R9, RZ, RZ ;  /* 0x000000ff09097210 */ /* 0x000fc40007ffe1ff */
[-C--:B------:R-:W-:Y:S02]  /*0e90*/  SHF.R.U32.HI R11, RZ, R8.reuse, R11 ;  /* 0x00000008ff0b7219 */ /* 0x080fe4000001160b */
[--C-:B------:R-:W-:Y:S02]  /*0ea0*/  LOP3.LUT P1, RZ, R9, R8, R18.reuse, 0xf8, !PT ;  /* 0x0000000809ff7212 */ /* 0x100fe4000782f812 */
[C---:B------:R-:W-:Y:S02]  /*0eb0*/  LOP3.LUT P0, RZ, R11.reuse, 0x1, RZ, 0xc0, !PT ;  /* 0x000000010bff7812 */ /* 0x040fe4000780c0ff */
[----:B------:R-:W-:Y:S02]  /*0ec0*/  LOP3.LUT P2, RZ, R11, 0x2, RZ, 0xc0, !PT ;  /* 0x000000020bff7812 */ /* 0x000fe4000784c0ff */
[----:B------:R-:W-:Y:S02]  /*0ed0*/  SHF.R.U32.HI R7, RZ, R7, R18 ;  /* 0x00000007ff077219 */ /* 0x000fe40000011612 */
[----:B------:R-:W-:-:S02]  /*0ee0*/  PLOP3.LUT P0, PT, P0, P1, P2, 0xe0, 0x0 ;  /* 0x000000000000781c */ /* 0x000fc40000703c20 */
[----:B------:R-:W-:Y:S02]  /*0ef0*/  LOP3.LUT P1, RZ, R0, 0x7fffff, RZ, 0xc0, !PT ;  /* 0x007fffff00ff7812 */ /* 0x000fe4000782c0ff */
[----:B------:R-:W-:-:S04]  /*0f00*/  SEL R8, RZ, 0x1, !P0 ;  /* 0x00000001ff087807 */ /* 0x000fc80004000000 */
[----:B------:R-:W-:-:S04]  /*0f10*/  IADD3 R8, PT, PT, -R8, RZ, RZ ;  /* 0x000000ff08087210 */ /* 0x000fc80007ffe1ff */
[----:B------:R-:W-:-:S13]  /*0f20*/  ISETP.GE.AND P0, PT, R8, RZ, PT ;  /* 0x000000ff0800720c */ /* 0x000fda0003f06270 */
[----:B------:R-:W-:-:S04]  /*0f30*/  @!P0 IADD3 R7, PT, PT, R7, 0x1, RZ ;  /* 0x0000000107078810 */ /* 0x000fc80007ffe0ff */
[----:B------:R-:W-:-:S04]  /*0f40*/  @!P1 SHF.L.U32 R7, R7, 0x1, RZ ;  /* 0x0000000107079819 */ /* 0x000fc800000006ff */
[----:B------:R-:W-:Y:S01]  /*0f50*/  LOP3.LUT R8, R7, 0x80000000, R0, 0xf8, !PT ;  /* 0x8000000007087812 */ /* 0x000fe200078ef800 */
[----:B------:R-:W-:Y:S06]  /*0f60*/  BRA `(.L_x_11) ;  /* 0x0000000000047947 */ /* 0x000fec0003800000 */
.L_x_12:
[----:B------:R0:W1:Y:S02]  /*0f70*/  MUFU.RCP R8, R0 ;  /* 0x0000000000087308 */ /* 0x0000640000001000 */
.L_x_11:
[----:B------:R-:W-:Y:S05]  /*0f80*/  BSYNC.RECONVERGENT B1 ;  /* 0x0000000000017941 */ /* 0x000fea0003800200 */
.L_x_9:
[----:B------:R-:W-:Y:S01]  /*0f90*/  HFMA2 R9, -RZ, RZ, 0, 0 ;  /* 0x00000000ff097431 */ /* 0x000fe200000001ff */
[----:B01----:R-:W-:Y:S02]  /*0fa0*/  MOV R0, R8 ;  /* 0x0000000800007202 */ /* 0x003fe40000000f00 */
[----:B------:R-:W-:-:S04]  /*0fb0*/  MOV R8, R2 ;  /* 0x0000000200087202 */ /* 0x000fc80000000f00 */
[----:B------:R-:W-:Y:S05]  /*0fc0*/  RET.REL.NODEC R8 `(_Z11lstm_kernelPKfS0_S0_S0_S0_S0_PfS1_ii) ;  /* 0xfffffff0080c7950 */ /* 0x000fea0003c3ffff */
.L_x_13:
[----:B------:R-:W-:-:S00]  /*0fd0*/  BRA `(.L_x_13) ;  /* 0xfffffffc00fc7947 */ /* 0x000fc0000383ffff */
[----:B------:R-:W-:-:S00]  /*0fe0*/  NOP ;  /* 0x0000000000007918 */ /* 0x000fc00000000000 */
        /* <DEDUP_REMOVED lines=9> */
.L_x_14:


//--------------------- .nv.shared.reserved.0     --------------------------
	.section	.nv.shared.reserved.0,"aw",@nobits
	.weak		__nv_reservedSMEM_offset_0_alias
	.size		__nv_reservedSMEM_offset_0_alias, 0, 64
	.other		__nv_reservedSMEM_offset_0_alias,@"STO_CUDA_RESERVED_SHARED STV_DEFAULT"
__nv_reservedSMEM_offset_0_alias:
	.zero		0
	.zero		64


//--------------------- .nv.constant0._Z11lstm_kernelPKfS0_S0_S0_S0_S0_PfS1_ii --------------------------
	.section	.nv.constant0._Z11lstm_kernelPKfS0_S0_S0_S0_S0_PfS1_ii,"a",@progbits
	.sectionflags	@""
	.align	4
.nv.constant0._Z11lstm_kernelPKfS0_S0_S0_S0_S0_PfS1_ii:
	.zero		968


//--------------------- SYMBOLS --------------------------

	.type		.nv.reservedSmem.offset0,@object
	.size		.nv.reservedSmem.offset0,0x4
